//
// Generated by NVIDIA NVVM Compiler
//
// Compiler Build ID: CL-36424714
// Cuda compilation tools, release 13.0, V13.0.88
// Based on NVVM 20.0.0
//

.version 9.0
.target sm_100
.address_size 64

	// .globl	_Z11AddIntsCudaPiS_

.visible .entry _Z11AddIntsCudaPiS_(
	.param .u64 .ptr .align 1 _Z11AddIntsCudaPiS__param_0,
	.param .u64 .ptr .align 1 _Z11AddIntsCudaPiS__param_1
)
{
	.reg .b32 	%r<4>;
	.reg .b64 	%rd<5>;

	ld.param.u64 	%rd1, [_Z11AddIntsCudaPiS__param_0];
	ld.param.u64 	%rd2, [_Z11AddIntsCudaPiS__param_1];
	cvta.to.global.u64 	%rd3, %rd2;
	cvta.to.global.u64 	%rd4, %rd1;
	ld.global.u32 	%r1, [%rd4];
	ld.global.u32 	%r2, [%rd3];
	add.s32 	%r3, %r2, %r1;
	st.global.u32 	[%rd4], %r3;
	ret;

}


// ===== COMPILED SASS (sm_100) =====

	.target	sm_100

	.elftype	@"ET_EXEC"


//--------------------- .note.nv.tkinfo           --------------------------
	.section	.note.nv.tkinfo,"",@"SHT_NOTE"
	.sectionflags	@"SHF_NOTE_NV_TKINFO"
	.tkinfo
        /*0018*/ 	.word	0x00000002
        /*0030*/ 	.string	""
        /*0030*/ 	.string	"ptxas"
        /*0030*/ 	.string	"Cuda compilation tools, release 13.0, V13.0.88"
        /*0030*/ 	.string	"Build cuda_13.0.r13.0/compiler.36424714_0"
        /*0030*/ 	.string	"-arch sm_100 -m 64 "



//--------------------- .note.nv.cuinfo           --------------------------
	.section	.note.nv.cuinfo,"",@"SHT_NOTE"
	.sectionflags	@"SHF_NOTE_NV_CUINFO"
        /*0018*/ 	.short	0x0002
        /*001a*/ 	.short	0x0064
        /*001c*/ 	.short	0x0082
	.zero		2


//--------------------- .nv.info                  --------------------------
	.section	.nv.info,"",@"SHT_CUDA_INFO"
	.align	4


	//----- nvinfo : EIATTR_REGCOUNT
	.align		4
        /*0000*/ 	.byte	0x04, 0x2f
        /*0002*/ 	.short	(.L_1 - .L_0)
	.align		4
.L_0:
        /*0004*/ 	.word	index@(_Z11AddIntsCudaPiS_)
        /*0008*/ 	.word	0x0000000a


	//----- nvinfo : EIATTR_FRAME_SIZE
	.align		4
.L_1:
        /*000c*/ 	.byte	0x04, 0x11
        /*000e*/ 	.short	(.L_3 - .L_2)
	.align		4
.L_2:
        /*0010*/ 	.word	index@(_Z11AddIntsCudaPiS_)
        /*0014*/ 	.word	0x00000000


	//----- nvinfo : EIATTR_MIN_STACK_SIZE
	.align		4
.L_3:
        /*0018*/ 	.byte	0x04, 0x12
        /*001a*/ 	.short	(.L_5 - .L_4)
	.align		4
.L_4:
        /*001c*/ 	.word	index@(_Z11AddIntsCudaPiS_)
        /*0020*/ 	.word	0x00000000
.L_5:


//--------------------- .nv.compat                --------------------------
	.section	.nv.compat,"",@"SHT_CUDA_COMPAT_INFO"
	.align	4
        /*0000*/ 	.byte	0x02, 0x09, 0x00, 0x00, 0x02, 0x02, 0x01, 0x00, 0x02, 0x05, 0x05, 0x00, 0x03, 0x07, 0x01, 0x01
        /*0010*/ 	.byte	0x02, 0x03, 0x00, 0x00, 0x02, 0x06, 0x01, 0x00, 0x04, 0x0b, 0x08, 0x00, 0x09, 0x00, 0x00, 0x00
        /*0020*/ 	.byte	0x00, 0x00, 0x00, 0x00


//--------------------- .nv.info._Z11AddIntsCudaPiS_ --------------------------
	.section	.nv.info._Z11AddIntsCudaPiS_,"",@"SHT_CUDA_INFO"
	.sectionflags	@""
	.align	4


	//----- nvinfo : EIATTR_CUDA_API_VERSION
	.align		4
        /*0000*/ 	.byte	0x04, 0x37
        /*0002*/ 	.short	(.L_7 - .L_6)
.L_6:
        /*0004*/ 	.word	0x00000082


	//----- nvinfo : EIATTR_KPARAM_INFO
	.align		4
.L_7:
        /*0008*/ 	.byte	0x04, 0x17
        /*000a*/ 	.short	(.L_9 - .L_8)
.L_8:
        /*000c*/ 	.word	0x00000000
        /*0010*/ 	.short	0x0001
        /*0012*/ 	.short	0x0008
        /*0014*/ 	.byte	0x00, 0xf5, 0x21, 0x00


	//----- nvinfo : EIATTR_KPARAM_INFO
	.align		4
.L_9:
        /*0018*/ 	.byte	0x04, 0x17
        /*001a*/ 	.short	(.L_11 - .L_10)
.L_10:
        /*001c*/ 	.word	0x00000000
        /*0020*/ 	.short	0x0000
        /*0022*/ 	.short	0x0000
        /*0024*/ 	.byte	0x00, 0xf5, 0x21, 0x00


	//----- nvinfo : EIATTR_SPARSE_MMA_MASK
	.align		4
.L_11:
        /*0028*/ 	.byte	0x03, 0x50
        /*002a*/ 	.short	0x0000


	//----- nvinfo : EIATTR_MAXREG_COUNT
	.align		4
        /*002c*/ 	.byte	0x03, 0x1b
        /*002e*/ 	.short	0x00ff


	//----- nvinfo : EIATTR_MERCURY_ISA_VERSION
	.align		4
        /*0030*/ 	.byte	0x03, 0x5f
        /*0032*/ 	.short	0x0101


	//----- nvinfo : EIATTR_VRC_CTA_INIT_COUNT
	.align		4
        /*0034*/ 	.byte	0x02, 0x4a
	.zero		1
	.zero		1


	//----- nvinfo : EIATTR_EXIT_INSTR_OFFSETS
	.align		4
        /*0038*/ 	.byte	0x04, 0x1c
        /*003a*/ 	.short	(.L_13 - .L_12)


	//   ....[0]....
.L_12:
        /*003c*/ 	.word	0x00000080


	//----- nvinfo : EIATTR_CBANK_PARAM_SIZE
	.align		4
.L_13:
        /*0040*/ 	.byte	0x03, 0x19
        /*0042*/ 	.short	0x0010


	//----- nvinfo : EIATTR_PARAM_CBANK
	.align		4
        /*0044*/ 	.byte	0x04, 0x0a
        /*0046*/ 	.short	(.L_15 - .L_14)
	.align		4
.L_14:
        /*0048*/ 	.word	index@(.nv.constant0._Z11AddIntsCudaPiS_)
        /*004c*/ 	.short	0x0380
        /*004e*/ 	.short	0x0010


	//----- nvinfo : EIATTR_SW_WAR
	.align		4
.L_15:
        /*0050*/ 	.byte	0x04, 0x36
        /*0052*/ 	.short	(.L_17 - .L_16)
.L_16:
        /*0054*/ 	.word	0x00000008
.L_17:


//--------------------- .nv.callgraph             --------------------------
	.section	.nv.callgraph,"",@"SHT_CUDA_CALLGRAPH"
	.align	4
	.sectionentsize	8
	.align		4
        /*0000*/ 	.word	0x00000000
	.align		4
        /*0004*/ 	.word	0xffffffff
	.align		4
        /*0008*/ 	.word	0x00000000
	.align		4
        /*000c*/ 	.word	0xfffffffe
	.align		4
        /*0010*/ 	.word	0x00000000
	.align		4
        /*0014*/ 	.word	0xfffffffd
	.align		4
        /*0018*/ 	.word	0x00000000
	.align		4
        /*001c*/ 	.word	0xfffffffc


//--------------------- .text._Z11AddIntsCudaPiS_ --------------------------
	.section	.text._Z11AddIntsCudaPiS_,"ax",@progbits
	.align	128
        .global         _Z11AddIntsCudaPiS_
        .type           _Z11AddIntsCudaPiS_,@function
        .size           _Z11AddIntsCudaPiS_,(.L_x_1 - _Z11AddIntsCudaPiS_)
        .other          _Z11AddIntsCudaPiS_,@"STO_CUDA_ENTRY STV_DEFAULT"
_Z11AddIntsCudaPiS_:
.text._Z11AddIntsCudaPiS_:
[----:B------:R-:W-:Y:S08]  /*0000*/  LDC R1, c[0x0][0x37c] ;  /* 0x0000df00ff017b82 */ /* 0x000ff00000000800 */
[----:B------:R-:W0:Y:S01]  /*0010*/  LDC.64 R4, c[0x0][0x388] ;  /* 0x0000e200ff047b82 */ /* 0x000e220000000a00 */
[----:B------:R-:W0:Y:S07]  /*0020*/  LDCU.64 UR4, c[0x0][0x358] ;  /* 0x00006b00ff0477ac */ /* 0x000e2e0008000a00 */
[----:B------:R-:W1:Y:S01]  /*0030*/  LDC.64 R2, c[0x0][0x380] ;  /* 0x0000e000ff027b82 */ /* 0x000e620000000a00 */
[----:B0-----:R-:W2:Y:S04]  /*0040*/  LDG.E R5, desc[UR4][R4.64] ;  /* 0x0000000404057981 */ /* 0x001ea8000c1e1900 */
[----:B-1----:R-:W2:Y:S02]  /*0050*/  LDG.E R0, desc[UR4][R2.64] ;  /* 0x0000000402007981 */ /* 0x002ea4000c1e1900 */
[----:B--2---:R-:W-:-:S05]  /*0060*/  IADD3 R7, PT, PT, R0, R5, RZ ;  /* 0x0000000500077210 */ /* 0x004fca0007ffe0ff */
[----:B------:R-:W-:Y:S01]  /*0070*/  STG.E desc[UR4][R2.64], R7 ;  /* 0x0000000702007986 */ /* 0x000fe2000c101904 */
[----:B------:R-:W-:Y:S05]  /*0080*/  EXIT ;  /* 0x000000000000794d */ /* 0x000fea0003800000 */
.L_x_0:
[----:B------:R-:W-:-:S00]  /*0090*/  BRA `(.L_x_0) ;  /* 0xfffffffc00fc7947 */ /* 0x000fc0000383ffff */
[----:B------:R-:W-:-:S00]  /*00a0*/  NOP ;  /* 0x0000000000007918 */ /* 0x000fc00000000000 */
        /* <DEDUP_REMOVED lines=13> */
.L_x_1:


//--------------------- .nv.shared.reserved.0     --------------------------
	.section	.nv.shared.reserved.0,"aw",@nobits
	.weak		__nv_reservedSMEM_offset_0_alias
	.size		__nv_reservedSMEM_offset_0_alias, 0, 64
	.other		__nv_reservedSMEM_offset_0_alias,@"STO_CUDA_RESERVED_SHARED STV_DEFAULT"
__nv_reservedSMEM_offset_0_alias:
	.zero		0
	.zero		64


//--------------------- .nv.constant0._Z11AddIntsCudaPiS_ --------------------------
	.section	.nv.constant0._Z11AddIntsCudaPiS_,"a",@progbits
	.sectionflags	@""
	.align	4
.nv.constant0._Z11AddIntsCudaPiS_:
	.zero		912


//--------------------- SYMBOLS --------------------------

	.type		.nv.reservedSmem.offset0,@object
	.size		.nv.reservedSmem.offset0,0x4
